//
// Generated by NVIDIA NVVM Compiler
//
// Compiler Build ID: CL-36424714
// Cuda compilation tools, release 13.0, V13.0.88
// Based on NVVM 20.0.0
//

.version 9.0
.target sm_100
.address_size 64

	// .globl	_Z6matmulPiS_iiiS_

.visible .entry _Z6matmulPiS_iiiS_(
	.param .u64 .ptr .align 1 _Z6matmulPiS_iiiS__param_0,
	.param .u64 .ptr .align 1 _Z6matmulPiS_iiiS__param_1,
	.param .u32 _Z6matmulPiS_iiiS__param_2,
	.param .u32 _Z6matmulPiS_iiiS__param_3,
	.param .u32 _Z6matmulPiS_iiiS__param_4,
	.param .u64 .ptr .align 1 _Z6matmulPiS_iiiS__param_5
)
{
	.reg .pred 	%p<13>;
	.reg .b32 	%r<112>;
	.reg .b64 	%rd<40>;

	ld.param.u64 	%rd5, [_Z6matmulPiS_iiiS__param_0];
	ld.param.u64 	%rd6, [_Z6matmulPiS_iiiS__param_1];
	ld.param.u32 	%r32, [_Z6matmulPiS_iiiS__param_2];
	ld.param.u32 	%r34, [_Z6matmulPiS_iiiS__param_3];
	ld.param.u32 	%r35, [_Z6matmulPiS_iiiS__param_4];
	ld.param.u64 	%rd4, [_Z6matmulPiS_iiiS__param_5];
	cvta.to.global.u64 	%rd1, %rd6;
	cvta.to.global.u64 	%rd2, %rd5;
	mov.u32 	%r36, %tid.x;
	mov.u32 	%r37, %ctaid.x;
	mov.u32 	%r38, %ntid.x;
	mad.lo.s32 	%r1, %r37, %r38, %r36;
	mov.u32 	%r39, %tid.y;
	mov.u32 	%r40, %ctaid.y;
	mov.u32 	%r41, %ntid.y;
	mad.lo.s32 	%r42, %r40, %r41, %r39;
	setp.ge.s32 	%p1, %r1, %r34;
	setp.ge.s32 	%p2, %r42, %r35;
	or.pred  	%p3, %p1, %p2;
	@%p3 bra 	$L__BB0_14;
	setp.lt.s32 	%p4, %r32, 1;
	mov.b32 	%r111, 0;
	@%p4 bra 	$L__BB0_13;
	mul.lo.s32 	%r3, %r32, %r1;
	and.b32  	%r4, %r32, 7;
	setp.lt.u32 	%p5, %r32, 8;
	mov.b32 	%r106, 0;
	mov.u32 	%r111, %r106;
	@%p5 bra 	$L__BB0_5;
	and.b32  	%r106, %r32, 2147483640;
	neg.s32 	%r100, %r106;
	shl.b32 	%r7, %r35, 3;
	add.s64 	%rd3, %rd2, 16;
	mov.b32 	%r111, 0;
	mul.wide.s32 	%rd11, %r35, 4;
	mov.u32 	%r98, %r3;
	mov.u32 	%r99, %r42;
$L__BB0_4:
	.pragma "nounroll";
	mul.wide.s32 	%rd7, %r98, 4;
	add.s64 	%rd8, %rd3, %rd7;
	ld.global.u32 	%r47, [%rd8+-16];
	mul.wide.s32 	%rd9, %r99, 4;
	add.s64 	%rd10, %rd1, %rd9;
	ld.global.u32 	%r48, [%rd10];
	mad.lo.s32 	%r49, %r48, %r47, %r111;
	ld.global.u32 	%r50, [%rd8+-12];
	add.s64 	%rd12, %rd10, %rd11;
	ld.global.u32 	%r51, [%rd12];
	mad.lo.s32 	%r52, %r51, %r50, %r49;
	ld.global.u32 	%r53, [%rd8+-8];
	add.s64 	%rd13, %rd12, %rd11;
	ld.global.u32 	%r54, [%rd13];
	mad.lo.s32 	%r55, %r54, %r53, %r52;
	ld.global.u32 	%r56, [%rd8+-4];
	add.s64 	%rd14, %rd13, %rd11;
	ld.global.u32 	%r57, [%rd14];
	mad.lo.s32 	%r58, %r57, %r56, %r55;
	ld.global.u32 	%r59, [%rd8];
	add.s64 	%rd15, %rd14, %rd11;
	ld.global.u32 	%r60, [%rd15];
	mad.lo.s32 	%r61, %r60, %r59, %r58;
	ld.global.u32 	%r62, [%rd8+4];
	add.s64 	%rd16, %rd15, %rd11;
	ld.global.u32 	%r63, [%rd16];
	mad.lo.s32 	%r64, %r63, %r62, %r61;
	ld.global.u32 	%r65, [%rd8+8];
	add.s64 	%rd17, %rd16, %rd11;
	ld.global.u32 	%r66, [%rd17];
	mad.lo.s32 	%r67, %r66, %r65, %r64;
	ld.global.u32 	%r68, [%rd8+12];
	add.s64 	%rd18, %rd17, %rd11;
	ld.global.u32 	%r69, [%rd18];
	mad.lo.s32 	%r111, %r69, %r68, %r67;
	add.s32 	%r100, %r100, 8;
	add.s32 	%r99, %r99, %r7;
	add.s32 	%r98, %r98, 8;
	setp.ne.s32 	%p6, %r100, 0;
	@%p6 bra 	$L__BB0_4;
$L__BB0_5:
	setp.eq.s32 	%p7, %r4, 0;
	@%p7 bra 	$L__BB0_13;
	and.b32  	%r19, %r32, 3;
	setp.lt.u32 	%p8, %r4, 4;
	@%p8 bra 	$L__BB0_8;
	add.s32 	%r71, %r106, %r3;
	mad.lo.s32 	%r72, %r106, %r35, %r42;
	mul.wide.s32 	%rd19, %r71, 4;
	add.s64 	%rd20, %rd2, %rd19;
	ld.global.u32 	%r73, [%rd20];
	mul.wide.s32 	%rd21, %r72, 4;
	add.s64 	%rd22, %rd1, %rd21;
	ld.global.u32 	%r74, [%rd22];
	mad.lo.s32 	%r75, %r74, %r73, %r111;
	ld.global.u32 	%r76, [%rd20+4];
	mul.wide.s32 	%rd23, %r35, 4;
	add.s64 	%rd24, %rd22, %rd23;
	ld.global.u32 	%r77, [%rd24];
	mad.lo.s32 	%r78, %r77, %r76, %r75;
	ld.global.u32 	%r79, [%rd20+8];
	add.s64 	%rd25, %rd24, %rd23;
	ld.global.u32 	%r80, [%rd25];
	mad.lo.s32 	%r81, %r80, %r79, %r78;
	ld.global.u32 	%r82, [%rd20+12];
	add.s64 	%rd26, %rd25, %rd23;
	ld.global.u32 	%r83, [%rd26];
	mad.lo.s32 	%r111, %r83, %r82, %r81;
	add.s32 	%r106, %r106, 4;
$L__BB0_8:
	setp.eq.s32 	%p9, %r19, 0;
	@%p9 bra 	$L__BB0_13;
	setp.eq.s32 	%p10, %r19, 1;
	@%p10 bra 	$L__BB0_11;
	add.s32 	%r85, %r106, %r3;
	mad.lo.s32 	%r86, %r106, %r35, %r42;
	mul.wide.s32 	%rd27, %r85, 4;
	add.s64 	%rd28, %rd2, %rd27;
	ld.global.u32 	%r87, [%rd28];
	mul.wide.s32 	%rd29, %r86, 4;
	add.s64 	%rd30, %rd1, %rd29;
	ld.global.u32 	%r88, [%rd30];
	mad.lo.s32 	%r89, %r88, %r87, %r111;
	ld.global.u32 	%r90, [%rd28+4];
	mul.wide.s32 	%rd31, %r35, 4;
	add.s64 	%rd32, %rd30, %rd31;
	ld.global.u32 	%r91, [%rd32];
	mad.lo.s32 	%r111, %r91, %r90, %r89;
	add.s32 	%r106, %r106, 2;
$L__BB0_11:
	and.b32  	%r92, %r32, 1;
	setp.eq.b32 	%p11, %r92, 1;
	not.pred 	%p12, %p11;
	@%p12 bra 	$L__BB0_13;
	add.s32 	%r93, %r106, %r3;
	mad.lo.s32 	%r94, %r106, %r35, %r42;
	mul.wide.s32 	%rd33, %r93, 4;
	add.s64 	%rd34, %rd2, %rd33;
	ld.global.u32 	%r95, [%rd34];
	mul.wide.s32 	%rd35, %r94, 4;
	add.s64 	%rd36, %rd1, %rd35;
	ld.global.u32 	%r96, [%rd36];
	mad.lo.s32 	%r111, %r96, %r95, %r111;
$L__BB0_13:
	mad.lo.s32 	%r97, %r35, %r1, %r42;
	cvta.to.global.u64 	%rd37, %rd4;
	mul.wide.s32 	%rd38, %r97, 4;
	add.s64 	%rd39, %rd37, %rd38;
	st.global.u32 	[%rd39], %r111;
$L__BB0_14:
	ret;

}


// ===== COMPILED SASS (sm_100) =====

	.target	sm_100

	.elftype	@"ET_EXEC"


//--------------------- .note.nv.tkinfo           --------------------------
	.section	.note.nv.tkinfo,"",@"SHT_NOTE"
	.sectionflags	@"SHF_NOTE_NV_TKINFO"
	.tkinfo
        /*0018*/ 	.word	0x00000002
        /*0030*/ 	.string	""
        /*0030*/ 	.string	"ptxas"
        /*0030*/ 	.string	"Cuda compilation tools, release 13.0, V13.0.88"
        /*0030*/ 	.string	"Build cuda_13.0.r13.0/compiler.36424714_0"
        /*0030*/ 	.string	"-arch sm_100 -m 64 "



//--------------------- .note.nv.cuinfo           --------------------------
	.section	.note.nv.cuinfo,"",@"SHT_NOTE"
	.sectionflags	@"SHF_NOTE_NV_CUINFO"
        /*0018*/ 	.short	0x0002
        /*001a*/ 	.short	0x0064
        /*001c*/ 	.short	0x0082
	.zero		2


//--------------------- .nv.info                  --------------------------
	.section	.nv.info,"",@"SHT_CUDA_INFO"
	.align	4


	//----- nvinfo : EIATTR_REGCOUNT
	.align		4
        /*0000*/ 	.byte	0x04, 0x2f
        /*0002*/ 	.short	(.L_1 - .L_0)
	.align		4
.L_0:
        /*0004*/ 	.word	index@(_Z6matmulPiS_iiiS_)
        /*0008*/ 	.word	0x00000020


	//----- nvinfo : EIATTR_FRAME_SIZE
	.align		4
.L_1:
        /*000c*/ 	.byte	0x04, 0x11
        /*000e*/ 	.short	(.L_3 - .L_2)
	.align		4
.L_2:
        /*0010*/ 	.word	index@(_Z6matmulPiS_iiiS_)
        /*0014*/ 	.word	0x00000000


	//----- nvinfo : EIATTR_MIN_STACK_SIZE
	.align		4
.L_3:
        /*0018*/ 	.byte	0x04, 0x12
        /*001a*/ 	.short	(.L_5 - .L_4)
	.align		4
.L_4:
        /*001c*/ 	.word	index@(_Z6matmulPiS_iiiS_)
        /*0020*/ 	.word	0x00000000
.L_5:


//--------------------- .nv.compat                --------------------------
	.section	.nv.compat,"",@"SHT_CUDA_COMPAT_INFO"
	.align	4
        /*0000*/ 	.byte	0x02, 0x09, 0x00, 0x00, 0x02, 0x02, 0x01, 0x00, 0x02, 0x05, 0x05, 0x00, 0x03, 0x07, 0x01, 0x01
        /*0010*/ 	.byte	0x02, 0x03, 0x00, 0x00, 0x02, 0x06, 0x01, 0x00, 0x04, 0x0b, 0x08, 0x00, 0x09, 0x00, 0x00, 0x00
        /*0020*/ 	.byte	0x00, 0x00, 0x00, 0x00


//--------------------- .nv.info._Z6matmulPiS_iiiS_ --------------------------
	.section	.nv.info._Z6matmulPiS_iiiS_,"",@"SHT_CUDA_INFO"
	.sectionflags	@""
	.align	4


	//----- nvinfo : EIATTR_CUDA_API_VERSION
	.align		4
        /*0000*/ 	.byte	0x04, 0x37
        /*0002*/ 	.short	(.L_7 - .L_6)
.L_6:
        /*0004*/ 	.word	0x00000082


	//----- nvinfo : EIATTR_KPARAM_INFO
	.align		4
.L_7:
        /*0008*/ 	.byte	0x04, 0x17
        /*000a*/ 	.short	(.L_9 - .L_8)
.L_8:
        /*000c*/ 	.word	0x00000000
        /*0010*/ 	.short	0x0005
        /*0012*/ 	.short	0x0020
        /*0014*/ 	.byte	0x00, 0xf5, 0x21, 0x00


	//----- nvinfo : EIATTR_KPARAM_INFO
	.align		4
.L_9:
        /*0018*/ 	.byte	0x04, 0x17
        /*001a*/ 	.short	(.L_11 - .L_10)
.L_10:
        /*001c*/ 	.word	0x00000000
        /*0020*/ 	.short	0x0004
        /*0022*/ 	.short	0x0018
        /*0024*/ 	.byte	0x00, 0xf0, 0x11, 0x00


	//----- nvinfo : EIATTR_KPARAM_INFO
	.align		4
.L_11:
        /*0028*/ 	.byte	0x04, 0x17
        /*002a*/ 	.short	(.L_13 - .L_12)
.L_12:
        /*002c*/ 	.word	0x00000000
        /*0030*/ 	.short	0x0003
        /*0032*/ 	.short	0x0014
        /*0034*/ 	.byte	0x00, 0xf0, 0x11, 0x00


	//----- nvinfo : EIATTR_KPARAM_INFO
	.align		4
.L_13:
        /*0038*/ 	.byte	0x04, 0x17
        /*003a*/ 	.short	(.L_15 - .L_14)
.L_14:
        /*003c*/ 	.word	0x00000000
        /*0040*/ 	.short	0x0002
        /*0042*/ 	.short	0x0010
        /*0044*/ 	.byte	0x00, 0xf0, 0x11, 0x00


	//----- nvinfo : EIATTR_KPARAM_INFO
	.align		4
.L_15:
        /*0048*/ 	.byte	0x04, 0x17
        /*004a*/ 	.short	(.L_17 - .L_16)
.L_16:
        /*004c*/ 	.word	0x00000000
        /*0050*/ 	.short	0x0001
        /*0052*/ 	.short	0x0008
        /*0054*/ 	.byte	0x00, 0xf5, 0x21, 0x00


	//----- nvinfo : EIATTR_KPARAM_INFO
	.align		4
.L_17:
        /*0058*/ 	.byte	0x04, 0x17
        /*005a*/ 	.short	(.L_19 - .L_18)
.L_18:
        /*005c*/ 	.word	0x00000000
        /*0060*/ 	.short	0x0000
        /*0062*/ 	.short	0x0000
        /*0064*/ 	.byte	0x00, 0xf5, 0x21, 0x00


	//----- nvinfo : EIATTR_SPARSE_MMA_MASK
	.align		4
.L_19:
        /*0068*/ 	.byte	0x03, 0x50
        /*006a*/ 	.short	0x0000


	//----- nvinfo : EIATTR_MAXREG_COUNT
	.align		4
        /*006c*/ 	.byte	0x03, 0x1b
        /*006e*/ 	.short	0x00ff


	//----- nvinfo : EIATTR_MERCURY_ISA_VERSION
	.align		4
        /*0070*/ 	.byte	0x03, 0x5f
        /*0072*/ 	.short	0x0101


	//----- nvinfo : EIATTR_VRC_CTA_INIT_COUNT
	.align		4
        /*0074*/ 	.byte	0x02, 0x4a
	.zero		1
	.zero		1


	//----- nvinfo : EIATTR_EXIT_INSTR_OFFSETS
	.align		4
        /*0078*/ 	.byte	0x04, 0x1c
        /*007a*/ 	.short	(.L_21 - .L_20)


	//   ....[0]....
.L_20:
        /*007c*/ 	.word	0x000000d0


	//   ....[1]....
        /*0080*/ 	.word	0x00000850


	//----- nvinfo : EIATTR_CBANK_PARAM_SIZE
	.align		4
.L_21:
        /*0084*/ 	.byte	0x03, 0x19
        /*0086*/ 	.short	0x0028


	//----- nvinfo : EIATTR_PARAM_CBANK
	.align		4
        /*0088*/ 	.byte	0x04, 0x0a
        /*008a*/ 	.short	(.L_23 - .L_22)
	.align		4
.L_22:
        /*008c*/ 	.word	index@(.nv.constant0._Z6matmulPiS_iiiS_)
        /*0090*/ 	.short	0x0380
        /*0092*/ 	.short	0x0028


	//----- nvinfo : EIATTR_SW_WAR
	.align		4
.L_23:
        /*0094*/ 	.byte	0x04, 0x36
        /*0096*/ 	.short	(.L_25 - .L_24)
.L_24:
        /*0098*/ 	.word	0x00000008
.L_25:


//--------------------- .nv.callgraph             --------------------------
	.section	.nv.callgraph,"",@"SHT_CUDA_CALLGRAPH"
	.align	4
	.sectionentsize	8
	.align		4
        /*0000*/ 	.word	0x00000000
	.align		4
        /*0004*/ 	.word	0xffffffff
	.align		4
        /*0008*/ 	.word	0x00000000
	.align		4
        /*000c*/ 	.word	0xfffffffe
	.align		4
        /*0010*/ 	.word	0x00000000
	.align		4
        /*0014*/ 	.word	0xfffffffd
	.align		4
        /*0018*/ 	.word	0x00000000
	.align		4
        /*001c*/ 	.word	0xfffffffc


//--------------------- .text._Z6matmulPiS_iiiS_  --------------------------
	.section	.text._Z6matmulPiS_iiiS_,"ax",@progbits
	.align	128
        .global         _Z6matmulPiS_iiiS_
        .type           _Z6matmulPiS_iiiS_,@function
        .size           _Z6matmulPiS_iiiS_,(.L_x_5 - _Z6matmulPiS_iiiS_)
        .other          _Z6matmulPiS_iiiS_,@"STO_CUDA_ENTRY STV_DEFAULT"
_Z6matmulPiS_iiiS_:
.text._Z6matmulPiS_iiiS_:
[----:B------:R-:W-:Y:S01]  /*0000*/  LDC R1, c[0x0][0x37c] ;  /* 0x0000df00ff017b82 */ /* 0x000fe20000000800 */
[----:B------:R-:W0:Y:S07]  /*0010*/  S2R R0, SR_TID.Y ;  /* 0x0000000000007919 */ /* 0x000e2e0000002200 */
[----:B------:R-:W1:Y:S01]  /*0020*/  LDC R3, c[0x0][0x360] ;  /* 0x0000d800ff037b82 */ /* 0x000e620000000800 */
[----:B------:R-:W2:Y:S01]  /*0030*/  LDCU UR6, c[0x0][0x394] ;  /* 0x00007280ff0677ac */ /* 0x000ea20008000800 */
[----:B------:R-:W1:Y:S06]  /*0040*/  S2R R14, SR_TID.X ;  /* 0x00000000000e7919 */ /* 0x000e6c0000002100 */
[----:B------:R-:W0:Y:S08]  /*0050*/  S2UR UR5, SR_CTAID.Y ;  /* 0x00000000000579c3 */ /* 0x000e300000002600 */
[----:B------:R-:W0:Y:S08]  /*0060*/  LDC R5, c[0x0][0x364] ;  /* 0x0000d900ff057b82 */ /* 0x000e300000000800 */
[----:B------:R-:W1:Y:S08]  /*0070*/  S2UR UR4, SR_CTAID.X ;  /* 0x00000000000479c3 */ /* 0x000e700000002500 */
[----:B------:R-:W3:Y:S01]  /*0080*/  LDC R15, c[0x0][0x398] ;  /* 0x0000e600ff0f7b82 */ /* 0x000ee20000000800 */
[----:B0-----:R-:W-:-:S02]  /*0090*/  IMAD R0, R5, UR5, R0 ;  /* 0x0000000505007c24 */ /* 0x001fc4000f8e0200 */
[----:B-1----:R-:W-:-:S03]  /*00a0*/  IMAD R14, R3, UR4, R14 ;  /* 0x00000004030e7c24 */ /* 0x002fc6000f8e020e */
[----:B---3--:R-:W-:-:S04]  /*00b0*/  ISETP.GE.AND P0, PT, R0, R15, PT ;  /* 0x0000000f0000720c */ /* 0x008fc80003f06270 */
[----:B--2---:R-:W-:-:S13]  /*00c0*/  ISETP.GE.OR P0, PT, R14, UR6, P0 ;  /* 0x000000060e007c0c */ /* 0x004fda0008706670 */
[----:B------:R-:W-:Y:S05]  /*00d0*/  @P0 EXIT ;  /* 0x000000000000094d */ /* 0x000fea0003800000 */
[----:B------:R-:W0:Y:S01]  /*00e0*/  LDC R17, c[0x0][0x390] ;  /* 0x0000e400ff117b82 */ /* 0x000e220000000800 */
[----:B------:R-:W1:Y:S01]  /*00f0*/  LDCU.64 UR6, c[0x0][0x358] ;  /* 0x00006b00ff0677ac */ /* 0x000e620008000a00 */
[----:B------:R-:W-:Y:S01]  /*0100*/  HFMA2 R25, -RZ, RZ, 0, 0 ;  /* 0x00000000ff197431 */ /* 0x000fe200000001ff */
[----:B0-----:R-:W-:-:S13]  /*0110*/  ISETP.GE.AND P0, PT, R17, 0x1, PT ;  /* 0x000000011100780c */ /* 0x001fda0003f06270 */
[----:B-1----:R-:W-:Y:S05]  /*0120*/  @!P0 BRA `(.L_x_0) ;  /* 0x0000000400b88947 */ /* 0x002fea0003800000 */
[C---:B------:R-:W-:Y:S01]  /*0130*/  ISETP.GE.U32.AND P1, PT, R17.reuse, 0x8, PT ;  /* 0x000000081100780c */ /* 0x040fe20003f26070 */
[----:B------:R-:W-:Y:S01]  /*0140*/  IMAD R18, R14, R17, RZ ;  /* 0x000000110e127224 */ /* 0x000fe200078e02ff */
[----:B------:R-:W-:Y:S02]  /*0150*/  LOP3.LUT R26, R17, 0x7, RZ, 0xc0, !PT ;  /* 0x00000007111a7812 */ /* 0x000fe400078ec0ff */
[----:B------:R-:W-:Y:S02]  /*0160*/  MOV R19, RZ ;  /* 0x000000ff00137202 */ /* 0x000fe40000000f00 */
[----:B------:R-:W-:Y:S02]  /*0170*/  ISETP.NE.AND P0, PT, R26, RZ, PT ;  /* 0x000000ff1a00720c */ /* 0x000fe40003f05270 */
[----:B------:R-:W-:-:S05]  /*0180*/  MOV R25, RZ ;  /* 0x000000ff00197202 */ /* 0x000fca0000000f00 */
[----:B------:R-:W-:Y:S06]  /*0190*/  @!P1 BRA `(.L_x_1) ;  /* 0x0000000000c49947 */ /* 0x000fec0003800000 */
[----:B------:R-:W0:Y:S01]  /*01a0*/  LDCU.64 UR4, c[0x0][0x380] ;  /* 0x00007000ff0477ac */ /* 0x000e220008000a00 */
[----:B------:R-:W-:Y:S02]  /*01b0*/  LOP3.LUT R19, R17, 0x7ffffff8, RZ, 0xc0, !PT ;  /* 0x7ffffff811137812 */ /* 0x000fe400078ec0ff */
[----:B------:R-:W-:Y:S02]  /*01c0*/  MOV R25, RZ ;  /* 0x000000ff00197202 */ /* 0x000fe40000000f00 */
[----:B------:R-:W-:Y:S02]  /*01d0*/  MOV R16, R18 ;  /* 0x0000001200107202 */ /* 0x000fe40000000f00 */
[----:B------:R-:W-:Y:S02]  /*01e0*/  MOV R22, R0 ;  /* 0x0000000000167202 */ /* 0x000fe40000000f00 */
[----:B------:R-:W-:Y:S01]  /*01f0*/  IADD3 R20, PT, PT, -R19, RZ, RZ ;  /* 0x000000ff13147210 */ /* 0x000fe20007ffe1ff */
[----:B0-----:R-:W-:-:S04]  /*0200*/  UIADD3 UR4, UP0, UPT, UR4, 0x10, URZ ;  /* 0x0000001004047890 */ /* 0x001fc8000ff1e0ff */
[----:B------:R-:W-:-:S12]  /*0210*/  UIADD3.X UR5, UPT, UPT, URZ, UR5, URZ, UP0, !UPT ;  /* 0x00000005ff057290 */ /* 0x000fd800087fe4ff */
.L_x_2:
[----:B------:R-:W0:Y:S01]  /*0220*/  LDC.64 R12, c[0x0][0x388] ;  /* 0x0000e200ff0c7b82 */ /* 0x000e220000000a00 */
[----:B------:R-:W-:Y:S02]  /*0230*/  MOV R2, UR4 ;  /* 0x0000000400027c02 */ /* 0x000fe40008000f00 */
[----:B------:R-:W-:-:S03]  /*0240*/  MOV R3, UR5 ;  /* 0x0000000500037c02 */ /* 0x000fc60008000f00 */
[----:B------:R-:W-:-:S05]  /*0250*/  IMAD.WIDE R2, R16, 0x4, R2 ;  /* 0x0000000410027825 */ /* 0x000fca00078e0202 */
[----:B------:R-:W2:Y:S04]  /*0260*/  LDG.E R21, desc[UR6][R2.64+-0x10] ;  /* 0xfffff00602157981 */ /* 0x000ea8000c1e1900 */
[----:B------:R-:W3:Y:S04]  /*0270*/  LDG.E R23, desc[UR6][R2.64+-0xc] ;  /* 0xfffff40602177981 */ /* 0x000ee8000c1e1900 */
[----:B------:R-:W4:Y:S01]  /*0280*/  LDG.E R28, desc[UR6][R2.64+-0x8] ;  /* 0xfffff806021c7981 */ /* 0x000f22000c1e1900 */
[----:B0-----:R-:W-:-:S05]  /*0290*/  IMAD.WIDE R12, R22, 0x4, R12 ;  /* 0x00000004160c7825 */ /* 0x001fca00078e020c */
[----:B------:R0:W2:Y:S01]  /*02a0*/  LDG.E R24, desc[UR6][R12.64] ;  /* 0x000000060c187981 */ /* 0x0000a2000c1e1900 */
[----:B------:R-:W-:-:S04]  /*02b0*/  IMAD.WIDE R10, R15, 0x4, R12 ;  /* 0x000000040f0a7825 */ /* 0x000fc800078e020c */
[C---:B------:R-:W-:Y:S02]  /*02c0*/  IMAD.WIDE R4, R15.reuse, 0x4, R10 ;  /* 0x000000040f047825 */ /* 0x040fe400078e020a */
[----:B------:R-:W3:Y:S02]  /*02d0*/  LDG.E R10, desc[UR6][R10.64] ;  /* 0x000000060a0a7981 */ /* 0x000ee4000c1e1900 */
[C---:B------:R-:W-:Y:S02]  /*02e0*/  IMAD.WIDE R6, R15.reuse, 0x4, R4 ;  /* 0x000000040f067825 */ /* 0x040fe400078e0204 */
[----:B------:R1:W4:Y:S02]  /*02f0*/  LDG.E R27, desc[UR6][R4.64] ;  /* 0x00000006041b7981 */ /* 0x000324000c1e1900 */
[C---:B------:R-:W-:Y:S02]  /*0300*/  IMAD.WIDE R8, R15.reuse, 0x4, R6 ;  /* 0x000000040f087825 */ /* 0x040fe400078e0206 */
[----:B------:R-:W5:Y:S02]  /*0310*/  LDG.E R6, desc[UR6][R6.64] ;  /* 0x0000000606067981 */ /* 0x000f64000c1e1900 */
[----:B0-----:R-:W-:-:S02]  /*0320*/  IMAD.WIDE R12, R15, 0x4, R8 ;  /* 0x000000040f0c7825 */ /* 0x001fc400078e0208 */
[----:B------:R-:W5:Y:S04]  /*0330*/  LDG.E R29, desc[UR6][R8.64] ;  /* 0x00000006081d7981 */ /* 0x000f68000c1e1900 */
[----:B------:R-:W5:Y:S04]  /*0340*/  LDG.E R11, desc[UR6][R12.64] ;  /* 0x000000060c0b7981 */ /* 0x000f68000c1e1900 */
[----:B------:R-:W5:Y:S04]  /*0350*/  LDG.E R7, desc[UR6][R2.64+-0x4] ;  /* 0xfffffc0602077981 */ /* 0x000f68000c1e1900 */
[----:B------:R-:W5:Y:S04]  /*0360*/  LDG.E R8, desc[UR6][R2.64] ;  /* 0x0000000602087981 */ /* 0x000f68000c1e1900 */
[----:B------:R-:W5:Y:S01]  /*0370*/  LDG.E R9, desc[UR6][R2.64+0x8] ;  /* 0x0000080602097981 */ /* 0x000f62000c1e1900 */
[----:B--2---:R-:W-:-:S02]  /*0380*/  IMAD R21, R21, R24, R25 ;  /* 0x0000001815157224 */ /* 0x004fc400078e0219 */
[C---:B------:R-:W-:Y:S02]  /*0390*/  IMAD.WIDE R24, R15.reuse, 0x4, R12 ;  /* 0x000000040f187825 */ /* 0x040fe400078e020c */
[----:B------:R-:W2:Y:S02]  /*03a0*/  LDG.E R12, desc[UR6][R2.64+0x4] ;  /* 0x00000406020c7981 */ /* 0x000ea4000c1e1900 */
[----:B-1----:R-:W-:Y:S02]  /*03b0*/  IMAD.WIDE R4, R15, 0x4, R24 ;  /* 0x000000040f047825 */ /* 0x002fe400078e0218 */
[----:B------:R0:W2:Y:S04]  /*03c0*/  LDG.E R13, desc[UR6][R2.64+0xc] ;  /* 0x00000c06020d7981 */ /* 0x0000a8000c1e1900 */
[----:B------:R-:W2:Y:S04]  /*03d0*/  LDG.E R4, desc[UR6][R4.64] ;  /* 0x0000000604047981 */ /* 0x000ea8000c1e1900 */
[----:B------:R-:W0:Y:S01]  /*03e0*/  LDG.E R2, desc[UR6][R24.64] ;  /* 0x0000000618027981 */ /* 0x000e22000c1e1900 */
[----:B---3--:R-:W-:Y:S01]  /*03f0*/  IMAD R10, R23, R10, R21 ;  /* 0x0000000a170a7224 */ /* 0x008fe200078e0215 */
[----:B------:R-:W-:-:S03]  /*0400*/  IADD3 R20, PT, PT, R20, 0x8, RZ ;  /* 0x0000000814147810 */ /* 0x000fc60007ffe0ff */
[----:B----4-:R-:W-:Y:S01]  /*0410*/  IMAD R10, R28, R27, R10 ;  /* 0x0000001b1c0a7224 */ /* 0x010fe200078e020a */
[----:B------:R-:W-:-:S03]  /*0420*/  ISETP.NE.AND P1, PT, R20, RZ, PT ;  /* 0x000000ff1400720c */ /* 0x000fc60003f25270 */
[----:B-----5:R-:W-:-:S04]  /*0430*/  IMAD R6, R7, R6, R10 ;  /* 0x0000000607067224 */ /* 0x020fc800078e020a */
[----:B------:R-:W-:Y:S01]  /*0440*/  IMAD R6, R8, R29, R6 ;  /* 0x0000001d08067224 */ /* 0x000fe200078e0206 */
[----:B------:R-:W-:Y:S02]  /*0450*/  LEA R22, R15, R22, 0x3 ;  /* 0x000000160f167211 */ /* 0x000fe400078e18ff */
[----:B------:R-:W-:Y:S01]  /*0460*/  IADD3 R16, PT, PT, R16, 0x8, RZ ;  /* 0x0000000810107810 */ /* 0x000fe20007ffe0ff */
[----:B--2---:R-:W-:-:S04]  /*0470*/  IMAD R6, R12, R11, R6 ;  /* 0x0000000b0c067224 */ /* 0x004fc800078e0206 */
[----:B0-----:R-:W-:-:S04]  /*0480*/  IMAD R2, R9, R2, R6 ;  /* 0x0000000209027224 */ /* 0x001fc800078e0206 */
[----:B------:R-:W-:Y:S01]  /*0490*/  IMAD R25, R13, R4, R2 ;  /* 0x000000040d197224 */ /* 0x000fe200078e0202 */
[----:B------:R-:W-:Y:S06]  /*04a0*/  @P1 BRA `(.L_x_2) ;  /* 0xfffffffc005c1947 */ /* 0x000fec000383ffff */
.L_x_1:
[----:B------:R-:W-:Y:S05]  /*04b0*/  @!P0 BRA `(.L_x_0) ;  /* 0x0000000000d48947 */ /* 0x000fea0003800000 */
[----:B------:R-:W-:Y:S02]  /*04c0*/  ISETP.GE.U32.AND P0, PT, R26, 0x4, PT ;  /* 0x000000041a00780c */ /* 0x000fe40003f06070 */
[----:B------:R-:W-:-:S04]  /*04d0*/  LOP3.LUT R12, R17, 0x3, RZ, 0xc0, !PT ;  /* 0x00000003110c7812 */ /* 0x000fc800078ec0ff */
[----:B------:R-:W-:-:S07]  /*04e0*/  ISETP.NE.AND P1, PT, R12, RZ, PT ;  /* 0x000000ff0c00720c */ /* 0x000fce0003f25270 */
[----:B------:R-:W-:Y:S06]  /*04f0*/  @!P0 BRA `(.L_x_3) ;  /* 0x0000000000588947 */ /* 0x000fec0003800000 */
[----:B------:R-:W0:Y:S01]  /*0500*/  LDC.64 R8, c[0x0][0x388] ;  /* 0x0000e200ff087b82 */ /* 0x000e220000000a00 */
[----:B------:R-:W-:Y:S01]  /*0510*/  IMAD R7, R19, R15, R0 ;  /* 0x0000000f13077224 */ /* 0x000fe200078e0200 */
[----:B------:R-:W-:-:S06]  /*0520*/  IADD3 R5, PT, PT, R18, R19, RZ ;  /* 0x0000001312057210 */ /* 0x000fcc0007ffe0ff */
[----:B------:R-:W1:Y:S01]  /*0530*/  LDC.64 R2, c[0x0][0x380] ;  /* 0x0000e000ff027b82 */ /* 0x000e620000000a00 */
[----:B0-----:R-:W-:-:S04]  /*0540*/  IMAD.WIDE R8, R7, 0x4, R8 ;  /* 0x0000000407087825 */ /* 0x001fc800078e0208 */
[----:B------:R-:W-:Y:S02]  /*0550*/  IMAD.WIDE R10, R15, 0x4, R8 ;  /* 0x000000040f0a7825 */ /* 0x000fe400078e0208 */
[----:B------:R-:W2:Y:S02]  /*0560*/  LDG.E R8, desc[UR6][R8.64] ;  /* 0x0000000608087981 */ /* 0x000ea4000c1e1900 */
[----:B-1----:R-:W-:-:S04]  /*0570*/  IMAD.WIDE R2, R5, 0x4, R2 ;  /* 0x0000000405027825 */ /* 0x002fc800078e0202 */
[C---:B------:R-:W-:Y:S01]  /*0580*/  IMAD.WIDE R4, R15.reuse, 0x4, R10 ;  /* 0x000000040f047825 */ /* 0x040fe200078e020a */
[----:B------:R-:W2:Y:S04]  /*0590*/  LDG.E R16, desc[UR6][R2.64] ;  /* 0x0000000602107981 */ /* 0x000ea8000c1e1900 */
[----:B------:R-:W3:Y:S01]  /*05a0*/  LDG.E R10, desc[UR6][R10.64] ;  /* 0x000000060a0a7981 */ /* 0x000ee2000c1e1900 */
[----:B------:R-:W-:-:S03]  /*05b0*/  IMAD.WIDE R6, R15, 0x4, R4 ;  /* 0x000000040f067825 */ /* 0x000fc600078e0204 */
[----:B------:R-:W3:Y:S04]  /*05c0*/  LDG.E R13, desc[UR6][R2.64+0x4] ;  /* 0x00000406020d7981 */ /* 0x000ee8000c1e1900 */
[----:B------:R-:W4:Y:S04]  /*05d0*/  LDG.E R21, desc[UR6][R4.64] ;  /* 0x0000000604157981 */ /* 0x000f28000c1e1900 */
[----:B------:R-:W4:Y:S04]  /*05e0*/  LDG.E R20, desc[UR6][R2.64+0x8] ;  /* 0x0000080602147981 */ /* 0x000f28000c1e1900 */
[----:B------:R-:W5:Y:S04]  /*05f0*/  LDG.E R22, desc[UR6][R2.64+0xc] ;  /* 0x00000c0602167981 */ /* 0x000f68000c1e1900 */
[----:B------:R-:W5:Y:S01]  /*0600*/  LDG.E R6, desc[UR6][R6.64] ;  /* 0x0000000606067981 */ /* 0x000f62000c1e1900 */
[----:B------:R-:W-:Y:S01]  /*0610*/  IADD3 R19, PT, PT, R19, 0x4, RZ ;  /* 0x0000000413137810 */ /* 0x000fe20007ffe0ff */
[----:B--2---:R-:W-:-:S04]  /*0620*/  IMAD R16, R16, R8, R25 ;  /* 0x0000000810107224 */ /* 0x004fc800078e0219 */
[----:B---3--:R-:W-:-:S04]  /*0630*/  IMAD R13, R13, R10, R16 ;  /* 0x0000000a0d0d7224 */ /* 0x008fc800078e0210 */
[----:B----4-:R-:W-:-:S04]  /*0640*/  IMAD R13, R20, R21, R13 ;  /* 0x00000015140d7224 */ /* 0x010fc800078e020d */
[----:B-----5:R-:W-:-:S07]  /*0650*/  IMAD R25, R22, R6, R13 ;  /* 0x0000000616197224 */ /* 0x020fce00078e020d */
.L_x_3:
[----:B------:R-:W-:Y:S05]  /*0660*/  @!P1 BRA `(.L_x_0) ;  /* 0x0000000000689947 */ /* 0x000fea0003800000 */
[----:B------:R-:W0:Y:S01]  /*0670*/  LDC.64 R8, c[0x0][0x388] ;  /* 0x0000e200ff087b82 */ /* 0x000e220000000a00 */
[----:B------:R-:W-:Y:S02]  /*0680*/  ISETP.NE.AND P0, PT, R12, 0x1, PT ;  /* 0x000000010c00780c */ /* 0x000fe40003f05270 */
[----:B------:R-:W-:-:S04]  /*0690*/  LOP3.LUT R17, R17, 0x1, RZ, 0xc0, !PT ;  /* 0x0000000111117812 */ /* 0x000fc800078ec0ff */
[----:B------:R-:W-:Y:S01]  /*06a0*/  ISETP.NE.U32.AND P1, PT, R17, 0x1, PT ;  /* 0x000000011100780c */ /* 0x000fe20003f25070 */
[----:B------:R-:W1:Y:S06]  /*06b0*/  LDC.64 R6, c[0x0][0x380] ;  /* 0x0000e000ff067b82 */ /* 0x000e6c0000000a00 */
[C---:B------:R-:W-:Y:S01]  /*06c0*/  @P0 IMAD R13, R19.reuse, R15, R0 ;  /* 0x0000000f130d0224 */ /* 0x040fe200078e0200 */
[----:B------:R-:W-:Y:S01]  /*06d0*/  @P0 IADD3 R11, PT, PT, R18, R19, RZ ;  /* 0x00000013120b0210 */ /* 0x000fe20007ffe0ff */
[----:B------:R-:W2:Y:S01]  /*06e0*/  LDC.64 R4, c[0x0][0x380] ;  /* 0x0000e000ff047b82 */ /* 0x000ea20000000a00 */
[----:B------:R-:W-:-:S07]  /*06f0*/  @P0 IADD3 R19, PT, PT, R19, 0x2, RZ ;  /* 0x0000000213130810 */ /* 0x000fce0007ffe0ff */
[----:B------:R-:W3:Y:S01]  /*0700*/  LDC.64 R2, c[0x0][0x388] ;  /* 0x0000e200ff027b82 */ /* 0x000ee20000000a00 */
[----:B0-----:R-:W-:Y:S01]  /*0710*/  @P0 IMAD.WIDE R8, R13, 0x4, R8 ;  /* 0x000000040d080825 */ /* 0x001fe200078e0208 */
[----:B------:R-:W-:-:S03]  /*0720*/  @!P1 IADD3 R13, PT, PT, R18, R19, RZ ;  /* 0x00000013120d9210 */ /* 0x000fc60007ffe0ff */
[----:B------:R-:W-:Y:S01]  /*0730*/  @!P1 IMAD R19, R19, R15, R0 ;  /* 0x0000000f13139224 */ /* 0x000fe200078e0200 */
[----:B------:R-:W4:Y:S01]  /*0740*/  @P0 LDG.E R16, desc[UR6][R8.64] ;  /* 0x0000000608100981 */ /* 0x000f22000c1e1900 */
[----:B-1----:R-:W-:-:S04]  /*0750*/  @P0 IMAD.WIDE R6, R11, 0x4, R6 ;  /* 0x000000040b060825 */ /* 0x002fc800078e0206 */
[----:B------:R-:W-:Y:S01]  /*0760*/  @P0 IMAD.WIDE R10, R15, 0x4, R8 ;  /* 0x000000040f0a0825 */ /* 0x000fe200078e0208 */
[----:B------:R-:W4:Y:S03]  /*0770*/  @P0 LDG.E R12, desc[UR6][R6.64] ;  /* 0x00000006060c0981 */ /* 0x000f26000c1e1900 */
[----:B--2---:R-:W-:Y:S01]  /*0780*/  @!P1 IMAD.WIDE R4, R13, 0x4, R4 ;  /* 0x000000040d049825 */ /* 0x004fe200078e0204 */
[----:B------:R-:W2:Y:S04]  /*0790*/  @P0 LDG.E R17, desc[UR6][R6.64+0x4] ;  /* 0x0000040606110981 */ /* 0x000ea8000c1e1900 */
[----:B------:R-:W2:Y:S01]  /*07a0*/  @P0 LDG.E R10, desc[UR6][R10.64] ;  /* 0x000000060a0a0981 */ /* 0x000ea2000c1e1900 */
[----:B---3--:R-:W-:-:S03]  /*07b0*/  @!P1 IMAD.WIDE R2, R19, 0x4, R2 ;  /* 0x0000000413029825 */ /* 0x008fc600078e0202 */
[----:B------:R-:W3:Y:S04]  /*07c0*/  @!P1 LDG.E R4, desc[UR6][R4.64] ;  /* 0x0000000604049981 */ /* 0x000ee8000c1e1900 */
[----:B------:R-:W3:Y:S01]  /*07d0*/  @!P1 LDG.E R2, desc[UR6][R2.64] ;  /* 0x0000000602029981 */ /* 0x000ee2000c1e1900 */
[----:B----4-:R-:W-:-:S04]  /*07e0*/  @P0 IMAD R12, R12, R16, R25 ;  /* 0x000000100c0c0224 */ /* 0x010fc800078e0219 */
[----:B--2---:R-:W-:-:S04]  /*07f0*/  @P0 IMAD R25, R17, R10, R12 ;  /* 0x0000000a11190224 */ /* 0x004fc800078e020c */
[----:B---3--:R-:W-:-:S07]  /*0800*/  @!P1 IMAD R25, R4, R2, R25 ;  /* 0x0000000204199224 */ /* 0x008fce00078e0219 */
.L_x_0:
[----:B------:R-:W0:Y:S01]  /*0810*/  LDC.64 R2, c[0x0][0x3a0] ;  /* 0x0000e800ff027b82 */ /* 0x000e220000000a00 */
[----:B------:R-:W-:-:S04]  /*0820*/  IMAD R15, R14, R15, R0 ;  /* 0x0000000f0e0f7224 */ /* 0x000fc800078e0200 */
[----:B0-----:R-:W-:-:S05]  /*0830*/  IMAD.WIDE R2, R15, 0x4, R2 ;  /* 0x000000040f027825 */ /* 0x001fca00078e0202 */
[----:B------:R-:W-:Y:S01]  /*0840*/  STG.E desc[UR6][R2.64], R25 ;  /* 0x0000001902007986 */ /* 0x000fe2000c101906 */
[----:B------:R-:W-:Y:S05]  /*0850*/  EXIT ;  /* 0x000000000000794d */ /* 0x000fea0003800000 */
.L_x_4:
[----:B------:R-:W-:-:S00]  /*0860*/  BRA `(.L_x_4) ;  /* 0xfffffffc00fc7947 */ /* 0x000fc0000383ffff */
[----:B------:R-:W-:-:S00]  /*0870*/  NOP ;  /* 0x0000000000007918 */ /* 0x000fc00000000000 */
        /* <DEDUP_REMOVED lines=8> */
.L_x_5:


//--------------------- .nv.shared.reserved.0     --------------------------
	.section	.nv.shared.reserved.0,"aw",@nobits
	.weak		__nv_reservedSMEM_offset_0_alias
	.size		__nv_reservedSMEM_offset_0_alias, 0, 64
	.other		__nv_reservedSMEM_offset_0_alias,@"STO_CUDA_RESERVED_SHARED STV_DEFAULT"
__nv_reservedSMEM_offset_0_alias:
	.zero		0
	.zero		64


//--------------------- .nv.constant0._Z6matmulPiS_iiiS_ --------------------------
	.section	.nv.constant0._Z6matmulPiS_iiiS_,"a",@progbits
	.sectionflags	@""
	.align	4
.nv.constant0._Z6matmulPiS_iiiS_:
	.zero		936


//--------------------- SYMBOLS --------------------------

	.type		.nv.reservedSmem.offset0,@object
	.size		.nv.reservedSmem.offset0,0x4
